//
// Generated by NVIDIA NVVM Compiler
//
// Compiler Build ID: CL-36424714
// Cuda compilation tools, release 13.0, V13.0.88
// Based on NVVM 20.0.0
//

.version 9.0
.target sm_100
.address_size 64

	// .globl	_Z14decrypt_kernelPii

.visible .entry _Z14decrypt_kernelPii(
	.param .u64 .ptr .align 1 _Z14decrypt_kernelPii_param_0,
	.param .u32 _Z14decrypt_kernelPii_param_1
)
{
	.reg .pred 	%p<2>;
	.reg .b32 	%r<9>;
	.reg .b64 	%rd<5>;

	ld.param.u64 	%rd1, [_Z14decrypt_kernelPii_param_0];
	ld.param.u32 	%r2, [_Z14decrypt_kernelPii_param_1];
	mov.u32 	%r3, %ctaid.x;
	mov.u32 	%r4, %ntid.x;
	mov.u32 	%r5, %tid.x;
	mad.lo.s32 	%r1, %r3, %r4, %r5;
	setp.ge.s32 	%p1, %r1, %r2;
	@%p1 bra 	$L__BB0_2;
	cvta.to.global.u64 	%rd2, %rd1;
	mul.wide.s32 	%rd3, %r1, 4;
	add.s64 	%rd4, %rd2, %rd3;
	ld.global.u32 	%r6, [%rd4];
	mad.lo.s32 	%r7, %r6, 239, 203;
	and.b32  	%r8, %r7, 255;
	st.global.u32 	[%rd4], %r8;
$L__BB0_2:
	ret;

}


// ===== COMPILED SASS (sm_100) =====

	.target	sm_100

	.elftype	@"ET_EXEC"


//--------------------- .note.nv.tkinfo           --------------------------
	.section	.note.nv.tkinfo,"",@"SHT_NOTE"
	.sectionflags	@"SHF_NOTE_NV_TKINFO"
	.tkinfo
        /*0018*/ 	.word	0x00000002
        /*0030*/ 	.string	""
        /*0030*/ 	.string	"ptxas"
        /*0030*/ 	.string	"Cuda compilation tools, release 13.0, V13.0.88"
        /*0030*/ 	.string	"Build cuda_13.0.r13.0/compiler.36424714_0"
        /*0030*/ 	.string	"-arch sm_100 -m 64 "



//--------------------- .note.nv.cuinfo           --------------------------
	.section	.note.nv.cuinfo,"",@"SHT_NOTE"
	.sectionflags	@"SHF_NOTE_NV_CUINFO"
        /*0018*/ 	.short	0x0002
        /*001a*/ 	.short	0x0064
        /*001c*/ 	.short	0x0082
	.zero		2


//--------------------- .nv.info                  --------------------------
	.section	.nv.info,"",@"SHT_CUDA_INFO"
	.align	4


	//----- nvinfo : EIATTR_REGCOUNT
	.align		4
        /*0000*/ 	.byte	0x04, 0x2f
        /*0002*/ 	.short	(.L_1 - .L_0)
	.align		4
.L_0:
        /*0004*/ 	.word	index@(_Z14decrypt_kernelPii)
        /*0008*/ 	.word	0x00000008


	//----- nvinfo : EIATTR_FRAME_SIZE
	.align		4
.L_1:
        /*000c*/ 	.byte	0x04, 0x11
        /*000e*/ 	.short	(.L_3 - .L_2)
	.align		4
.L_2:
        /*0010*/ 	.word	index@(_Z14decrypt_kernelPii)
        /*0014*/ 	.word	0x00000000


	//----- nvinfo : EIATTR_MIN_STACK_SIZE
	.align		4
.L_3:
        /*0018*/ 	.byte	0x04, 0x12
        /*001a*/ 	.short	(.L_5 - .L_4)
	.align		4
.L_4:
        /*001c*/ 	.word	index@(_Z14decrypt_kernelPii)
        /*0020*/ 	.word	0x00000000
.L_5:


//--------------------- .nv.compat                --------------------------
	.section	.nv.compat,"",@"SHT_CUDA_COMPAT_INFO"
	.align	4
        /*0000*/ 	.byte	0x02, 0x09, 0x00, 0x00, 0x02, 0x02, 0x01, 0x00, 0x02, 0x05, 0x05, 0x00, 0x03, 0x07, 0x01, 0x01
        /*0010*/ 	.byte	0x02, 0x03, 0x00, 0x00, 0x02, 0x06, 0x01, 0x00, 0x04, 0x0b, 0x08, 0x00, 0x09, 0x00, 0x00, 0x00
        /*0020*/ 	.byte	0x00, 0x00, 0x00, 0x00


//--------------------- .nv.info._Z14decrypt_kernelPii --------------------------
	.section	.nv.info._Z14decrypt_kernelPii,"",@"SHT_CUDA_INFO"
	.sectionflags	@""
	.align	4


	//----- nvinfo : EIATTR_CUDA_API_VERSION
	.align		4
        /*0000*/ 	.byte	0x04, 0x37
        /*0002*/ 	.short	(.L_7 - .L_6)
.L_6:
        /*0004*/ 	.word	0x00000082


	//----- nvinfo : EIATTR_KPARAM_INFO
	.align		4
.L_7:
        /*0008*/ 	.byte	0x04, 0x17
        /*000a*/ 	.short	(.L_9 - .L_8)
.L_8:
        /*000c*/ 	.word	0x00000000
        /*0010*/ 	.short	0x0001
        /*0012*/ 	.short	0x0008
        /*0014*/ 	.byte	0x00, 0xf0, 0x11, 0x00


	//----- nvinfo : EIATTR_KPARAM_INFO
	.align		4
.L_9:
        /*0018*/ 	.byte	0x04, 0x17
        /*001a*/ 	.short	(.L_11 - .L_10)
.L_10:
        /*001c*/ 	.word	0x00000000
        /*0020*/ 	.short	0x0000
        /*0022*/ 	.short	0x0000
        /*0024*/ 	.byte	0x00, 0xf5, 0x21, 0x00


	//----- nvinfo : EIATTR_SPARSE_MMA_MASK
	.align		4
.L_11:
        /*0028*/ 	.byte	0x03, 0x50
        /*002a*/ 	.short	0x0000


	//----- nvinfo : EIATTR_MAXREG_COUNT
	.align		4
        /*002c*/ 	.byte	0x03, 0x1b
        /*002e*/ 	.short	0x00ff


	//----- nvinfo : EIATTR_MERCURY_ISA_VERSION
	.align		4
        /*0030*/ 	.byte	0x03, 0x5f
        /*0032*/ 	.short	0x0101


	//----- nvinfo : EIATTR_VRC_CTA_INIT_COUNT
	.align		4
        /*0034*/ 	.byte	0x02, 0x4a
	.zero		1
	.zero		1


	//----- nvinfo : EIATTR_EXIT_INSTR_OFFSETS
	.align		4
        /*0038*/ 	.byte	0x04, 0x1c
        /*003a*/ 	.short	(.L_13 - .L_12)


	//   ....[0]....
.L_12:
        /*003c*/ 	.word	0x00000070


	//   ....[1]....
        /*0040*/ 	.word	0x00000100


	//----- nvinfo : EIATTR_CBANK_PARAM_SIZE
	.align		4
.L_13:
        /*0044*/ 	.byte	0x03, 0x19
        /*0046*/ 	.short	0x000c


	//----- nvinfo : EIATTR_PARAM_CBANK
	.align		4
        /*0048*/ 	.byte	0x04, 0x0a
        /*004a*/ 	.short	(.L_15 - .L_14)
	.align		4
.L_14:
        /*004c*/ 	.word	index@(.nv.constant0._Z14decrypt_kernelPii)
        /*0050*/ 	.short	0x0380
        /*0052*/ 	.short	0x000c


	//----- nvinfo : EIATTR_SW_WAR
	.align		4
.L_15:
        /*0054*/ 	.byte	0x04, 0x36
        /*0056*/ 	.short	(.L_17 - .L_16)
.L_16:
        /*0058*/ 	.word	0x00000008
.L_17:


//--------------------- .nv.callgraph             --------------------------
	.section	.nv.callgraph,"",@"SHT_CUDA_CALLGRAPH"
	.align	4
	.sectionentsize	8
	.align		4
        /*0000*/ 	.word	0x00000000
	.align		4
        /*0004*/ 	.word	0xffffffff
	.align		4
        /*0008*/ 	.word	0x00000000
	.align		4
        /*000c*/ 	.word	0xfffffffe
	.align		4
        /*0010*/ 	.word	0x00000000
	.align		4
        /*0014*/ 	.word	0xfffffffd
	.align		4
        /*0018*/ 	.word	0x00000000
	.align		4
        /*001c*/ 	.word	0xfffffffc


//--------------------- .text._Z14decrypt_kernelPii --------------------------
	.section	.text._Z14decrypt_kernelPii,"ax",@progbits
	.align	128
        .global         _Z14decrypt_kernelPii
        .type           _Z14decrypt_kernelPii,@function
        .size           _Z14decrypt_kernelPii,(.L_x_1 - _Z14decrypt_kernelPii)
        .other          _Z14decrypt_kernelPii,@"STO_CUDA_ENTRY STV_DEFAULT"
_Z14decrypt_kernelPii:
.text._Z14decrypt_kernelPii:
[----:B------:R-:W-:Y:S01]  /*0000*/  LDC R1, c[0x0][0x37c] ;  /* 0x0000df00ff017b82 */ /* 0x000fe20000000800 */
[----:B------:R-:W0:Y:S07]  /*0010*/  S2R R0, SR_TID.X ;  /* 0x0000000000007919 */ /* 0x000e2e0000002100 */
[----:B------:R-:W0:Y:S01]  /*0020*/  S2UR UR4, SR_CTAID.X ;  /* 0x00000000000479c3 */ /* 0x000e220000002500 */
[----:B------:R-:W1:Y:S07]  /*0030*/  LDCU UR5, c[0x0][0x388] ;  /* 0x00007100ff0577ac */ /* 0x000e6e0008000800 */
[----:B------:R-:W0:Y:S02]  /*0040*/  LDC R5, c[0x0][0x360] ;  /* 0x0000d800ff057b82 */ /* 0x000e240000000800 */
[----:B0-----:R-:W-:-:S05]  /*0050*/  IMAD R5, R5, UR4, R0 ;  /* 0x0000000405057c24 */ /* 0x001fca000f8e0200 */
[----:B-1----:R-:W-:-:S13]  /*0060*/  ISETP.GE.AND P0, PT, R5, UR5, PT ;  /* 0x0000000505007c0c */ /* 0x002fda000bf06270 */
[----:B------:R-:W-:Y:S05]  /*0070*/  @P0 EXIT ;  /* 0x000000000000094d */ /* 0x000fea0003800000 */
[----:B------:R-:W0:Y:S01]  /*0080*/  LDC.64 R2, c[0x0][0x380] ;  /* 0x0000e000ff027b82 */ /* 0x000e220000000a00 */
[----:B------:R-:W1:Y:S01]  /*0090*/  LDCU.64 UR4, c[0x0][0x358] ;  /* 0x00006b00ff0477ac */ /* 0x000e620008000a00 */
[----:B0-----:R-:W-:-:S05]  /*00a0*/  IMAD.WIDE R2, R5, 0x4, R2 ;  /* 0x0000000405027825 */ /* 0x001fca00078e0202 */
[----:B-1----:R-:W2:Y:S01]  /*00b0*/  LDG.E R0, desc[UR4][R2.64] ;  /* 0x0000000402007981 */ /* 0x002ea2000c1e1900 */
[----:B------:R-:W-:-:S05]  /*00c0*/  HFMA2 R5, -RZ, RZ, 0, 1.4245510101318359375e-05 ;  /* 0x000000efff057431 */ /* 0x000fca00000001ff */
[----:B--2---:R-:W-:-:S05]  /*00d0*/  IMAD R0, R0, R5, 0xcb ;  /* 0x000000cb00007424 */ /* 0x004fca00078e0205 */
[----:B------:R-:W-:-:S05]  /*00e0*/  LOP3.LUT R5, R0, 0xff, RZ, 0xc0, !PT ;  /* 0x000000ff00057812 */ /* 0x000fca00078ec0ff */
[----:B------:R-:W-:Y:S01]  /*00f0*/  STG.E desc[UR4][R2.64], R5 ;  /* 0x0000000502007986 */ /* 0x000fe2000c101904 */
[----:B------:R-:W-:Y:S05]  /*0100*/  EXIT ;  /* 0x000000000000794d */ /* 0x000fea0003800000 */
.L_x_0:
[----:B------:R-:W-:-:S00]  /*0110*/  BRA `(.L_x_0) ;  /* 0xfffffffc00fc7947 */ /* 0x000fc0000383ffff */
[----:B------:R-:W-:-:S00]  /*0120*/  NOP ;  /* 0x0000000000007918 */ /* 0x000fc00000000000 */
        /* <DEDUP_REMOVED lines=13> */
.L_x_1:


//--------------------- .nv.shared.reserved.0     --------------------------
	.section	.nv.shared.reserved.0,"aw",@nobits
	.weak		__nv_reservedSMEM_offset_0_alias
	.size		__nv_reservedSMEM_offset_0_alias, 0, 64
	.other		__nv_reservedSMEM_offset_0_alias,@"STO_CUDA_RESERVED_SHARED STV_DEFAULT"
__nv_reservedSMEM_offset_0_alias:
	.zero		0
	.zero		64


//--------------------- .nv.constant0._Z14decrypt_kernelPii --------------------------
	.section	.nv.constant0._Z14decrypt_kernelPii,"a",@progbits
	.sectionflags	@""
	.align	4
.nv.constant0._Z14decrypt_kernelPii:
	.zero		908


//--------------------- SYMBOLS --------------------------

	.type		.nv.reservedSmem.offset0,@object
	.size		.nv.reservedSmem.offset0,0x4
